	.headerflags	@"EF_CUDA_TEXMODE_UNIFIED EF_CUDA_64BIT_ADDRESS EF_CUDA_ACCELERATORS EF_CUDA_SM90 EF_CUDA_VIRTUAL_SM(EF_CUDA_SM90)"
	.elftype	@"ET_EXEC"


//--------------------- .nv.info                  --------------------------
	.section	.nv.info,"",@"SHT_CUDA_INFO"
	.align	4


	//----- nvinfo : EIATTR_REGCOUNT
	.align		4
        /*0000*/ 	.byte	0x04, 0x2f
        /*0002*/ 	.short	(.L_3 - .L_2)
	.align		4
.L_2:
        /*0004*/ 	.word	index@(triton_poi_fused__native_batch_norm_legit_no_training_0)
        /*0008*/ 	.word	0x0000001e


	//----- nvinfo : EIATTR_MIN_STACK_SIZE
	.align		4
.L_3:
        /*000c*/ 	.byte	0x04, 0x12
        /*000e*/ 	.short	(.L_5 - .L_4)
	.align		4
.L_4:
        /*0010*/ 	.word	index@(triton_poi_fused__native_batch_norm_legit_no_training_0)
        /*0014*/ 	.word	0x00000000


	//----- nvinfo : EIATTR_FRAME_SIZE
	.align		4
.L_5:
        /*0018*/ 	.byte	0x04, 0x11
        /*001a*/ 	.short	(.L_7 - .L_6)
	.align		4
.L_6:
        /*001c*/ 	.word	index@(triton_poi_fused__native_batch_norm_legit_no_training_0)
        /*0020*/ 	.word	0x00000000


	//----- nvinfo : EIATTR_MIN_STACK_SIZE
	.align		4
.L_7:
        /*0024*/ 	.byte	0x04, 0x12
        /*0026*/ 	.short	(.L_9 - .L_8)
	.align		4
.L_8:
        /*0028*/ 	.word	index@(triton_poi_fused__native_batch_norm_legit_no_training_0)
        /*002c*/ 	.word	0x00000000
.L_9:


//--------------------- .nv.info.triton_poi_fused__native_batch_norm_legit_no_training_0 --------------------------
	.section	.nv.info.triton_poi_fused__native_batch_norm_legit_no_training_0,"",@"SHT_CUDA_INFO"
	.sectionflags	@""
	.align	4


	//----- nvinfo : EIATTR_CUDA_API_VERSION
	.align		4
        /*0000*/ 	.byte	0x04, 0x37
        /*0002*/ 	.short	(.L_11 - .L_10)
.L_10:
        /*0004*/ 	.word	0x0000007c


	//----- nvinfo : EIATTR_KPARAM_INFO
	.align		4
.L_11:
        /*0008*/ 	.byte	0x04, 0x17
        /*000a*/ 	.short	(.L_13 - .L_12)
.L_12:
        /*000c*/ 	.word	0x00000000
        /*0010*/ 	.short	0x0006
        /*0012*/ 	.short	0x0030
        /*0014*/ 	.byte	0x00, 0xf0, 0x11, 0x00


	//----- nvinfo : EIATTR_KPARAM_INFO
	.align		4
.L_13:
        /*0018*/ 	.byte	0x04, 0x17
        /*001a*/ 	.short	(.L_15 - .L_14)
.L_14:
        /*001c*/ 	.word	0x00000000
        /*0020*/ 	.short	0x0005
        /*0022*/ 	.short	0x0028
        /*0024*/ 	.byte	0x00, 0xf4, 0x21, 0x00


	//----- nvinfo : EIATTR_KPARAM_INFO
	.align		4
.L_15:
        /*0028*/ 	.byte	0x04, 0x17
        /*002a*/ 	.short	(.L_17 - .L_16)
.L_16:
        /*002c*/ 	.word	0x00000000
        /*0030*/ 	.short	0x0004
        /*0032*/ 	.short	0x0020
        /*0034*/ 	.byte	0x00, 0xf4, 0x21, 0x00


	//----- nvinfo : EIATTR_KPARAM_INFO
	.align		4
.L_17:
        /*0038*/ 	.byte	0x04, 0x17
        /*003a*/ 	.short	(.L_19 - .L_18)
.L_18:
        /*003c*/ 	.word	0x00000000
        /*0040*/ 	.short	0x0003
        /*0042*/ 	.short	0x0018
        /*0044*/ 	.byte	0x00, 0xf4, 0x21, 0x00


	//----- nvinfo : EIATTR_KPARAM_INFO
	.align		4
.L_19:
        /*0048*/ 	.byte	0x04, 0x17
        /*004a*/ 	.short	(.L_21 - .L_20)
.L_20:
        /*004c*/ 	.word	0x00000000
        /*0050*/ 	.short	0x0002
        /*0052*/ 	.short	0x0010
        /*0054*/ 	.byte	0x00, 0xf4, 0x21, 0x00


	//----- nvinfo : EIATTR_KPARAM_INFO
	.align		4
.L_21:
        /*0058*/ 	.byte	0x04, 0x17
        /*005a*/ 	.short	(.L_23 - .L_22)
.L_22:
        /*005c*/ 	.word	0x00000000
        /*0060*/ 	.short	0x0001
        /*0062*/ 	.short	0x0008
        /*0064*/ 	.byte	0x00, 0xf4, 0x21, 0x00


	//----- nvinfo : EIATTR_KPARAM_INFO
	.align		4
.L_23:
        /*0068*/ 	.byte	0x04, 0x17
        /*006a*/ 	.short	(.L_25 - .L_24)
.L_24:
        /*006c*/ 	.word	0x00000000
        /*0070*/ 	.short	0x0000
        /*0072*/ 	.short	0x0000
        /*0074*/ 	.byte	0x00, 0xf4, 0x21, 0x00


	//----- nvinfo : EIATTR_SPARSE_MMA_MASK
	.align		4
.L_25:
        /*0078*/ 	.byte	0x03, 0x50
        /*007a*/ 	.short	0x0000


	//----- nvinfo : EIATTR_MAXREG_COUNT
	.align		4
        /*007c*/ 	.byte	0x03, 0x1b
        /*007e*/ 	.short	0x00ff


	//----- nvinfo : EIATTR_EXIT_INSTR_OFFSETS
	.align		4
        /*0080*/ 	.byte	0x04, 0x1c
        /*0082*/ 	.short	(.L_27 - .L_26)


	//   ....[0]....
.L_26:
        /*0084*/ 	.word	0x00000500


	//   ....[1]....
        /*0088*/ 	.word	0x00000520


	//----- nvinfo : EIATTR_REQNTID
	.align		4
.L_27:
        /*008c*/ 	.byte	0x04, 0x10
        /*008e*/ 	.short	(.L_29 - .L_28)
.L_28:
        /*0090*/ 	.word	0x00000080
        /*0094*/ 	.word	0x00000001
        /*0098*/ 	.word	0x00000001


	//----- nvinfo : EIATTR_CBANK_PARAM_SIZE
	.align		4
.L_29:
        /*009c*/ 	.byte	0x03, 0x19
        /*009e*/ 	.short	0x0034


	//----- nvinfo : EIATTR_PARAM_CBANK
	.align		4
        /*00a0*/ 	.byte	0x04, 0x0a
        /*00a2*/ 	.short	(.L_31 - .L_30)
	.align		4
.L_30:
        /*00a4*/ 	.word	index@(.nv.constant0.triton_poi_fused__native_batch_norm_legit_no_training_0)
        /*00a8*/ 	.short	0x0210
        /*00aa*/ 	.short	0x0034


	//----- nvinfo : EIATTR_SW_WAR
	.align		4
.L_31:
        /*00ac*/ 	.byte	0x04, 0x36
        /*00ae*/ 	.short	(.L_33 - .L_32)
.L_32:
        /*00b0*/ 	.word	0x00000008
.L_33:


//--------------------- .nv.callgraph             --------------------------
	.section	.nv.callgraph,"",@"SHT_CUDA_CALLGRAPH"
	.align	4
	.sectionentsize	8
	.align		4
        /*0000*/ 	.word	0x00000000
	.align		4
        /*0004*/ 	.word	0xffffffff
	.align		4
        /*0008*/ 	.word	0x00000000
	.align		4
        /*000c*/ 	.word	0xfffffffe
	.align		4
        /*0010*/ 	.word	0x00000000
	.align		4
        /*0014*/ 	.word	0xfffffffd
	.align		4
        /*0018*/ 	.word	0x00000000
	.align		4
        /*001c*/ 	.word	0xfffffffc


//--------------------- .nv.constant4             --------------------------
	.section	.nv.constant4,"a",@progbits
	.align	8
	.align		8
.nv.constant4:
        /*0000*/ 	.dword	_$_str
	.align		8
        /*0008*/ 	.dword	_$_str_$_2


//--------------------- .text.triton_poi_fused__native_batch_norm_legit_no_training_0 --------------------------
	.section	.text.triton_poi_fused__native_batch_norm_legit_no_training_0,"ax",@progbits
	.align	128
        .global         triton_poi_fused__native_batch_norm_legit_no_training_0
        .type           triton_poi_fused__native_batch_norm_legit_no_training_0,@function
        .size           triton_poi_fused__native_batch_norm_legit_no_training_0,(.L_x_1 - triton_poi_fused__native_batch_norm_legit_no_training_0)
        .other          triton_poi_fused__native_batch_norm_legit_no_training_0,@"STO_CUDA_ENTRY STV_DEFAULT"
triton_poi_fused__native_batch_norm_legit_no_training_0:
.text.triton_poi_fused__native_batch_norm_legit_no_training_0:
[----:B------:R-:W0:Y:S01]  /*0000*/  LDC R1, c[0x0][0x28] ;  /* 0x00000a00ff017b82 */ /* 0x000e220000000800 */
[----:B------:R-:W1:Y:S01]  /*0010*/  S2R R0, SR_TID.X ;  /* 0x0000000000007919 */ /* 0x000e620000002100 */
[----:B------:R-:W-:Y:S01]  /*0020*/  HFMA2.MMA R14, -RZ, RZ, 0, 0 ;  /* 0x00000000ff0e7435 */ /* 0x000fe200000001ff */
[----:B------:R-:W-:Y:S01]  /*0030*/  CS2R R12, SRZ ;  /* 0x00000000000c7805 */ /* 0x000fe2000001ff00 */
[----:B------:R-:W-:Y:S01]  /*0040*/  ULDC.64 UR4, c[0x0][0x208] ;  /* 0x0000820000047ab9 */ /* 0x000fe20000000a00 */
[----:B------:R-:W2:Y:S03]  /*0050*/  S2R R3, SR_CTAID.X ;  /* 0x0000000000037919 */ /* 0x000ea60000002500 */
[----:B------:R-:W3:Y:S08]  /*0060*/  LDC.64 R24, c[0x0][0x218] ;  /* 0x00008600ff187b82 */ /* 0x000ef00000000a00 */
[----:B------:R-:W4:Y:S08]  /*0070*/  LDC.64 R22, c[0x0][0x210] ;  /* 0x00008400ff167b82 */ /* 0x000f300000000a00 */
[----:B------:R-:W5:Y:S08]  /*0080*/  LDC.64 R8, c[0x0][0x228] ;  /* 0x00008a00ff087b82 */ /* 0x000f700000000a00 */
[----:B------:R-:W3:Y:S01]  /*0090*/  LDC.64 R10, c[0x0][0x230] ;  /* 0x00008c00ff0a7b82 */ /* 0x000ee20000000a00 */
[----:B-1----:R-:W-:-:S04]  /*00a0*/  SHF.L.U32 R0, R0, 0x1, RZ ;  /* 0x0000000100007819 */ /* 0x002fc800000006ff */
[----:B------:R-:W-:-:S04]  /*00b0*/  LOP3.LUT R0, R0, 0xfe, RZ, 0xc0, !PT ;  /* 0x000000fe00007812 */ /* 0x000fc800078ec0ff */
[----:B--2---:R-:W-:Y:S02]  /*00c0*/  LEA R0, R3, R0, 0x8 ;  /* 0x0000000003007211 */ /* 0x004fe400078e40ff */
[----:B------:R-:W1:Y:S02]  /*00d0*/  LDC.64 R2, c[0x0][0x220] ;  /* 0x00008800ff027b82 */ /* 0x000e640000000a00 */
[----:B------:R-:W-:Y:S01]  /*00e0*/  IADD3 R4, R0, 0x1, RZ ;  /* 0x0000000100047810 */ /* 0x000fe20007ffe0ff */
[C---:B------:R-:W-:Y:S01]  /*00f0*/  IMAD.HI R5, R0.reuse, 0x51eb851f, RZ ;  /* 0x51eb851f00057827 */ /* 0x040fe200078e02ff */
[----:B------:R-:W-:-:S03]  /*0100*/  ISETP.GE.AND P4, PT, R0, 0x190, PT ;  /* 0x000001900000780c */ /* 0x000fc60003f86270 */
[----:B------:R-:W-:Y:S01]  /*0110*/  IMAD.HI R4, R4, 0x51eb851f, RZ ;  /* 0x51eb851f04047827 */ /* 0x000fe200078e02ff */
[----:B------:R-:W-:-:S04]  /*0120*/  SHF.R.U32.HI R6, RZ, 0x1f, R5 ;  /* 0x0000001fff067819 */ /* 0x000fc80000011605 */
[----:B------:R-:W-:Y:S02]  /*0130*/  LEA.HI.SX32 R6, R5, R6, 0x1d ;  /* 0x0000000605067211 */ /* 0x000fe400078feaff */
[----:B------:R-:W-:Y:S02]  /*0140*/  SHF.R.U32.HI R5, RZ, 0x1f, R4 ;  /* 0x0000001fff057819 */ /* 0x000fe40000011604 */
[----:B------:R-:W-:Y:S02]  /*0150*/  LEA.HI R7, R6, R6, RZ, 0x2 ;  /* 0x0000000606077211 */ /* 0x000fe400078f10ff */
[----:B------:R-:W-:Y:S02]  /*0160*/  LEA.HI.SX32 R15, R4, R5, 0x1d ;  /* 0x00000005040f7211 */ /* 0x000fe400078feaff */
[----:B------:R-:W-:Y:S02]  /*0170*/  LOP3.LUT R7, R7, 0xfffffffc, RZ, 0xc0, !PT ;  /* 0xfffffffc07077812 */ /* 0x000fe400078ec0ff */
[----:B------:R-:W-:-:S02]  /*0180*/  LEA.HI R4, R15, R15, RZ, 0x2 ;  /* 0x0000000f0f047211 */ /* 0x000fc400078f10ff */
[----:B------:R-:W-:Y:S02]  /*0190*/  IADD3 R7, R6, -R7, RZ ;  /* 0x8000000706077210 */ /* 0x000fe40007ffe0ff */
[----:B------:R-:W-:-:S03]  /*01a0*/  LOP3.LUT R6, R4, 0xfffffffc, RZ, 0xc0, !PT ;  /* 0xfffffffc04067812 */ /* 0x000fc600078ec0ff */
[----:B-1----:R-:W-:Y:S01]  /*01b0*/  IMAD.WIDE R4, R7, 0x4, R2 ;  /* 0x0000000407047825 */ /* 0x002fe200078e0202 */
[----:B------:R-:W-:-:S04]  /*01c0*/  IADD3 R15, R15, -R6, RZ ;  /* 0x800000060f0f7210 */ /* 0x000fc80007ffe0ff */
[----:B------:R5:W2:Y:S01]  /*01d0*/  @!P4 LDG.E.EL R14, desc[UR4][R4.64] ;  /* 0x00000004040ec981 */ /* 0x000aa2000c2e1900 */
[----:B------:R-:W-:-:S05]  /*01e0*/  IMAD.WIDE R20, R15, 0x4, R2 ;  /* 0x000000040f147825 */ /* 0x000fca00078e0202 */
[----:B------:R1:W2:Y:S01]  /*01f0*/  @!P4 LDG.E.EL R12, desc[UR4][R20.64] ;  /* 0x00000004140cc981 */ /* 0x0002a2000c2e1900 */
[----:B------:R-:W-:Y:S02]  /*0200*/  MOV R16, RZ ;  /* 0x000000ff00107202 */ /* 0x000fe40000000f00 */
[----:B------:R-:W-:Y:S01]  /*0210*/  CS2R R2, SRZ ;  /* 0x0000000000027805 */ /* 0x000fe2000001ff00 */
[----:B---3--:R-:W-:-:S04]  /*0220*/  IMAD.WIDE R18, R7, 0x4, R24 ;  /* 0x0000000407127825 */ /* 0x008fc800078e0218 */
[----:B------:R-:W-:Y:S01]  /*0230*/  IMAD.WIDE R24, R15, 0x4, R24 ;  /* 0x000000040f187825 */ /* 0x000fe200078e0218 */
[----:B------:R-:W3:Y:S03]  /*0240*/  @!P4 LDG.E.EL R13, desc[UR4][R18.64] ;  /* 0x00000004120dc981 */ /* 0x000ee6000c2e1900 */
[----:B----4-:R-:W-:Y:S01]  /*0250*/  IMAD.WIDE R22, R0, 0x4, R22 ;  /* 0x0000000400167825 */ /* 0x010fe200078e0216 */
[----:B------:R-:W4:Y:S03]  /*0260*/  @!P4 LDG.E.EL R16, desc[UR4][R24.64] ;  /* 0x000000041810c981 */ /* 0x000f26000c2e1900 */
[--C-:B-----5:R-:W-:Y:S01]  /*0270*/  IMAD.WIDE R4, R7, 0x4, R8.reuse ;  /* 0x0000000407047825 */ /* 0x120fe200078e0208 */
[----:B------:R-:W3:Y:S03]  /*0280*/  @!P4 LDG.E.64 R2, desc[UR4][R22.64] ;  /* 0x000000041602c981 */ /* 0x000ee6000c1e1b00 */
[----:B------:R-:W-:-:S04]  /*0290*/  IMAD.WIDE R8, R15, 0x4, R8 ;  /* 0x000000040f087825 */ /* 0x000fc800078e0208 */
[--C-:B0-----:R-:W-:Y:S01]  /*02a0*/  IMAD.WIDE R26, R15, 0x4, R10.reuse ;  /* 0x000000040f1a7825 */ /* 0x101fe200078e020a */
[----:B------:R-:W-:Y:S01]  /*02b0*/  HFMA2.MMA R15, -RZ, RZ, 0, 0 ;  /* 0x00000000ff0f7435 */ /* 0x000fe200000001ff */
[----:B-1----:R-:W-:Y:S02]  /*02c0*/  MOV R20, RZ ;  /* 0x000000ff00147202 */ /* 0x002fe40000000f00 */
[----:B------:R-:W-:Y:S01]  /*02d0*/  IMAD.WIDE R6, R7, 0x4, R10 ;  /* 0x0000000407067825 */ /* 0x000fe200078e020a */
[----:B------:R-:W-:-:S03]  /*02e0*/  CS2R R10, SRZ ;  /* 0x00000000000a7805 */ /* 0x000fc6000001ff00 */
[----:B------:R-:W5:Y:S04]  /*02f0*/  @!P4 LDG.E.EL R20, desc[UR4][R8.64] ;  /* 0x000000040814c981 */ /* 0x000f68000c2e1900 */
[----:B------:R0:W3:Y:S04]  /*0300*/  @!P4 LDG.E.EL R15, desc[UR4][R4.64] ;  /* 0x00000004040fc981 */ /* 0x0000e8000c2e1900 */
[----:B------:R1:W3:Y:S04]  /*0310*/  @!P4 LDG.E.EL R10, desc[UR4][R6.64] ;  /* 0x00000004060ac981 */ /* 0x0002e8000c2e1900 */
[----:B------:R-:W5:Y:S01]  /*0320*/  @!P4 LDG.E.EL R11, desc[UR4][R26.64] ;  /* 0x000000041a0bc981 */ /* 0x000f62000c2e1900 */
[----:B0-----:R-:W0:Y:S01]  /*0330*/  LDC.64 R4, c[0x0][0x238] ;  /* 0x00008e00ff047b82 */ /* 0x001e220000000a00 */
[----:B-1----:R-:W-:Y:S01]  /*0340*/  HFMA2.MMA R7, -RZ, RZ, 1.625, 0 ;  /* 0x3e800000ff077435 */ /* 0x002fe200000001ff */
[----:B0-----:R-:W-:-:S04]  /*0350*/  IMAD.WIDE R4, R0, 0x4, R4 ;  /* 0x0000000400047825 */ /* 0x001fc800078e0204 */
[----:B--2---:R-:W-:Y:S01]  /*0360*/  FADD R14, R14, 9.9999997473787516356e-06 ;  /* 0x3727c5ac0e0e7421 */ /* 0x004fe20000000000 */
[----:B------:R-:W-:-:S03]  /*0370*/  FADD R12, R12, 9.9999997473787516356e-06 ;  /* 0x3727c5ac0c0c7421 */ /* 0x000fc60000000000 */
[----:B------:R-:W0:Y:S08]  /*0380*/  MUFU.SQRT R17, R14 ;  /* 0x0000000e00117308 */ /* 0x000e300000002000 */
[----:B------:R-:W1:Y:S01]  /*0390*/  MUFU.SQRT R18, R12 ;  /* 0x0000000c00127308 */ /* 0x000e620000002000 */
[C---:B0-----:R-:W-:Y:S02]  /*03a0*/  FSETP.GT.AND P0, PT, R17.reuse, 8.50705917302346158658e+37, PT ;  /* 0x7e8000001100780b */ /* 0x041fe40003f04000 */
[----:B------:R-:W-:-:S02]  /*03b0*/  FSETP.GEU.AND P2, PT, R17, 1.175494350822287508e-38, PT ;  /* 0x008000001100780b */ /* 0x000fc40003f4e000 */
[C---:B-1----:R-:W-:Y:S02]  /*03c0*/  FSETP.GT.AND P1, PT, R18.reuse, 8.50705917302346158658e+37, PT ;  /* 0x7e8000001200780b */ /* 0x042fe40003f24000 */
[----:B------:R-:W-:-:S07]  /*03d0*/  FSETP.GEU.AND P3, PT, R18, 1.175494350822287508e-38, PT ;  /* 0x008000001200780b */ /* 0x000fce0003f6e000 */
[----:B------:R-:W-:-:S04]  /*03e0*/  @P0 FMUL R17, R17, 0.25 ;  /* 0x3e80000011110820 */ /* 0x000fc80000400000 */
[----:B------:R-:W-:Y:S01]  /*03f0*/  @!P2 FMUL R17, R17, 16777216 ;  /* 0x4b8000001111a820 */ /* 0x000fe20000400000 */
[----:B------:R-:W-:-:S04]  /*0400*/  @P1 FMUL R18, R18, 0.25 ;  /* 0x3e80000012121820 */ /* 0x000fc80000400000 */
[----:B------:R-:W-:Y:S01]  /*0410*/  @!P3 FMUL R18, R18, 16777216 ;  /* 0x4b8000001212b820 */ /* 0x000fe20000400000 */
[----:B------:R-:W0:Y:S01]  /*0420*/  MUFU.RCP R17, R17 ;  /* 0x0000001100117308 */ /* 0x000e220000001000 */
[----:B------:R-:W-:-:S07]  /*0430*/  FSEL R6, R7, 1, P0 ;  /* 0x3f80000007067808 */ /* 0x000fce0000000000 */
[----:B------:R-:W1:Y:S01]  /*0440*/  MUFU.RCP R18, R18 ;  /* 0x0000001200127308 */ /* 0x000e620000001000 */
[----:B------:R-:W-:Y:S01]  /*0450*/  FSEL R7, R7, 1, P1 ;  /* 0x3f80000007077808 */ /* 0x000fe20000800000 */
[----:B------:R-:W-:-:S04]  /*0460*/  @!P2 FMUL R6, R6, 16777216 ;  /* 0x4b8000000606a820 */ /* 0x000fc80000400000 */
[----:B------:R-:W-:Y:S01]  /*0470*/  @!P3 FMUL R7, R7, 16777216 ;  /* 0x4b8000000707b820 */ /* 0x000fe20000400000 */
[----:B0-----:R-:W-:Y:S01]  /*0480*/  FMUL R17, R17, R6 ;  /* 0x0000000611117220 */ /* 0x001fe20000400000 */
[----:B---3--:R-:W-:Y:S01]  /*0490*/  FADD R2, -R13, R2 ;  /* 0x000000020d027221 */ /* 0x008fe20000000100 */
[----:B----4-:R-:W-:Y:S01]  /*04a0*/  FADD R3, -R16, R3 ;  /* 0x0000000310037221 */ /* 0x010fe20000000100 */
[----:B-1----:R-:W-:Y:S02]  /*04b0*/  FMUL R6, R18, R7 ;  /* 0x0000000712067220 */ /* 0x002fe40000400000 */
[----:B------:R-:W-:Y:S02]  /*04c0*/  FMUL R17, R2, R17 ;  /* 0x0000001102117220 */ /* 0x000fe40000400000 */
[----:B------:R-:W-:Y:S02]  /*04d0*/  FMUL R6, R3, R6 ;  /* 0x0000000603067220 */ /* 0x000fe40000400000 */
[----:B------:R-:W-:-:S02]  /*04e0*/  FFMA R10, R17, R15, R10 ;  /* 0x0000000f110a7223 */ /* 0x000fc4000000000a */
[----:B-----5:R-:W-:Y:S01]  /*04f0*/  FFMA R11, R6, R20, R11 ;  /* 0x00000014060b7223 */ /* 0x020fe2000000000b */
[----:B------:R-:W-:Y:S06]  /*0500*/  @P4 EXIT ;  /* 0x000000000000494d */ /* 0x000fec0003800000 */
[----:B------:R-:W-:Y:S01]  /*0510*/  STG.E.64 desc[UR4][R4.64], R10 ;  /* 0x0000000a04007986 */ /* 0x000fe2000c101b04 */
[----:B------:R-:W-:Y:S05]  /*0520*/  EXIT ;  /* 0x000000000000794d */ /* 0x000fea0003800000 */
.L_x_0:
[----:B------:R-:W-:-:S00]  /*0530*/  BRA `(.L_x_0) ;  /* 0xfffffffc00fc7947 */ /* 0x000fc0000383ffff */
[----:B------:R-:W-:-:S00]  /*0540*/  NOP ;  /* 0x0000000000007918 */ /* 0x000fc00000000000 */
        /* <DEDUP_REMOVED lines=11> */
.L_x_1:


//--------------------- .nv.global.init           --------------------------
	.section	.nv.global.init,"aw",@progbits
.nv.global.init:
	.type		_$_str,@object
	.size		_$_str,(_$_str_$_2 - _$_str)
_$_str:
        /*0000*/ 	.byte	0x5f, 0x5f, 0x43, 0x55, 0x44, 0x41, 0x5f, 0x46, 0x54, 0x5a, 0x00
	.type		_$_str_$_2,@object
	.size		_$_str_$_2,(.L_1 - _$_str_$_2)
_$_str_$_2:
        /*000b*/ 	.byte	0x5f, 0x5f, 0x43, 0x55, 0x44, 0x41, 0x5f, 0x50, 0x52, 0x45, 0x43, 0x5f, 0x53, 0x51, 0x52, 0x54
        /*001b*/ 	.byte	0x00
.L_1:


//--------------------- .nv.constant0.triton_poi_fused__native_batch_norm_legit_no_training_0 --------------------------
	.section	.nv.constant0.triton_poi_fused__native_batch_norm_legit_no_training_0,"a",@progbits
	.sectionflags	@""
	.align	4
.nv.constant0.triton_poi_fused__native_batch_norm_legit_no_training_0:
	.zero		580
